	.headerflags	@"EF_CUDA_TEXMODE_UNIFIED EF_CUDA_64BIT_ADDRESS EF_CUDA_ACCELERATORS EF_CUDA_SM90 EF_CUDA_VIRTUAL_SM(EF_CUDA_SM90)"
	.elftype	@"ET_EXEC"


//--------------------- .nv.info                  --------------------------
	.section	.nv.info,"",@"SHT_CUDA_INFO"
	.align	4


	//----- nvinfo : EIATTR_REGCOUNT
	.align		4
        /*0000*/ 	.byte	0x04, 0x2f
        /*0002*/ 	.short	(.L_1 - .L_0)
	.align		4
.L_0:
        /*0004*/ 	.word	index@(triton_mm)
        /*0008*/ 	.word	0x0000002f


	//----- nvinfo : EIATTR_MIN_STACK_SIZE
	.align		4
.L_1:
        /*000c*/ 	.byte	0x04, 0x12
        /*000e*/ 	.short	(.L_3 - .L_2)
	.align		4
.L_2:
        /*0010*/ 	.word	index@(triton_mm)
        /*0014*/ 	.word	0x00000000


	//----- nvinfo : EIATTR_FRAME_SIZE
	.align		4
.L_3:
        /*0018*/ 	.byte	0x04, 0x11
        /*001a*/ 	.short	(.L_5 - .L_4)
	.align		4
.L_4:
        /*001c*/ 	.word	index@(triton_mm)
        /*0020*/ 	.word	0x00000000


	//----- nvinfo : EIATTR_MIN_STACK_SIZE
	.align		4
.L_5:
        /*0024*/ 	.byte	0x04, 0x12
        /*0026*/ 	.short	(.L_7 - .L_6)
	.align		4
.L_6:
        /*0028*/ 	.word	index@(triton_mm)
        /*002c*/ 	.word	0x00000000
.L_7:


//--------------------- .nv.info.triton_mm        --------------------------
	.section	.nv.info.triton_mm,"",@"SHT_CUDA_INFO"
	.sectionflags	@""
	.align	4


	//----- nvinfo : EIATTR_CUDA_API_VERSION
	.align		4
        /*0000*/ 	.byte	0x04, 0x37
        /*0002*/ 	.short	(.L_9 - .L_8)
.L_8:
        /*0004*/ 	.word	0x0000007c


	//----- nvinfo : EIATTR_KPARAM_INFO
	.align		4
.L_9:
        /*0008*/ 	.byte	0x04, 0x17
        /*000a*/ 	.short	(.L_11 - .L_10)
.L_10:
        /*000c*/ 	.word	0x00000000
        /*0010*/ 	.short	0x0004
        /*0012*/ 	.short	0x001c
        /*0014*/ 	.byte	0x00, 0xf0, 0x11, 0x00


	//----- nvinfo : EIATTR_KPARAM_INFO
	.align		4
.L_11:
        /*0018*/ 	.byte	0x04, 0x17
        /*001a*/ 	.short	(.L_13 - .L_12)
.L_12:
        /*001c*/ 	.word	0x00000000
        /*0020*/ 	.short	0x0003
        /*0022*/ 	.short	0x0018
        /*0024*/ 	.byte	0x00, 0xf0, 0x11, 0x00


	//----- nvinfo : EIATTR_KPARAM_INFO
	.align		4
.L_13:
        /*0028*/ 	.byte	0x04, 0x17
        /*002a*/ 	.short	(.L_15 - .L_14)
.L_14:
        /*002c*/ 	.word	0x00000000
        /*0030*/ 	.short	0x0002
        /*0032*/ 	.short	0x0010
        /*0034*/ 	.byte	0x00, 0xf0, 0x21, 0x00


	//----- nvinfo : EIATTR_KPARAM_INFO
	.align		4
.L_15:
        /*0038*/ 	.byte	0x04, 0x17
        /*003a*/ 	.short	(.L_17 - .L_16)
.L_16:
        /*003c*/ 	.word	0x00000000
        /*0040*/ 	.short	0x0001
        /*0042*/ 	.short	0x0008
        /*0044*/ 	.byte	0x00, 0xf0, 0x21, 0x00


	//----- nvinfo : EIATTR_KPARAM_INFO
	.align		4
.L_17:
        /*0048*/ 	.byte	0x04, 0x17
        /*004a*/ 	.short	(.L_19 - .L_18)
.L_18:
        /*004c*/ 	.word	0x00000000
        /*0050*/ 	.short	0x0000
        /*0052*/ 	.short	0x0000
        /*0054*/ 	.byte	0x00, 0xf0, 0x21, 0x00


	//----- nvinfo : EIATTR_SPARSE_MMA_MASK
	.align		4
.L_19:
        /*0058*/ 	.byte	0x03, 0x50
        /*005a*/ 	.short	0x0000


	//----- nvinfo : EIATTR_MAXREG_COUNT
	.align		4
        /*005c*/ 	.byte	0x03, 0x1b
        /*005e*/ 	.short	0x00ff


	//----- nvinfo : EIATTR_COOP_GROUP_MASK_REGIDS
	.align		4
        /*0060*/ 	.byte	0x04, 0x29
        /*0062*/ 	.short	(.L_21 - .L_20)


	//   ....[0]....
.L_20:
        /*0064*/ 	.word	0xffffffff


	//----- nvinfo : EIATTR_COOP_GROUP_INSTR_OFFSETS
	.align		4
.L_21:
        /*0068*/ 	.byte	0x04, 0x28
        /*006a*/ 	.short	(.L_23 - .L_22)


	//   ....[0]....
.L_22:
        /*006c*/ 	.word	0x00000ea0


	//----- nvinfo : EIATTR_EXIT_INSTR_OFFSETS
	.align		4
.L_23:
        /*0070*/ 	.byte	0x04, 0x1c
        /*0072*/ 	.short	(.L_25 - .L_24)


	//   ....[0]....
.L_24:
        /*0074*/ 	.word	0x00000040


	//   ....[1]....
        /*0078*/ 	.word	0x00001450


	//   ....[2]....
        /*007c*/ 	.word	0x000014a0


	//----- nvinfo : EIATTR_MAX_THREADS
	.align		4
.L_25:
        /*0080*/ 	.byte	0x04, 0x05
        /*0082*/ 	.short	(.L_27 - .L_26)
.L_26:
        /*0084*/ 	.word	0x00000100
        /*0088*/ 	.word	0x00000001
        /*008c*/ 	.word	0x00000001


	//----- nvinfo : EIATTR_CBANK_PARAM_SIZE
	.align		4
.L_27:
        /*0090*/ 	.byte	0x03, 0x19
        /*0092*/ 	.short	0x0020


	//----- nvinfo : EIATTR_PARAM_CBANK
	.align		4
        /*0094*/ 	.byte	0x04, 0x0a
        /*0096*/ 	.short	(.L_29 - .L_28)
	.align		4
.L_28:
        /*0098*/ 	.word	index@(.nv.constant0.triton_mm)
        /*009c*/ 	.short	0x0210
        /*009e*/ 	.short	0x0020


	//----- nvinfo : EIATTR_SW_WAR
	.align		4
.L_29:
        /*00a0*/ 	.byte	0x04, 0x36
        /*00a2*/ 	.short	(.L_31 - .L_30)
.L_30:
        /*00a4*/ 	.word	0x00000008
.L_31:


//--------------------- .nv.callgraph             --------------------------
	.section	.nv.callgraph,"",@"SHT_CUDA_CALLGRAPH"
	.align	4
	.sectionentsize	8
	.align		4
        /*0000*/ 	.word	0x00000000
	.align		4
        /*0004*/ 	.word	0xffffffff
	.align		4
        /*0008*/ 	.word	0x00000000
	.align		4
        /*000c*/ 	.word	0xfffffffe
	.align		4
        /*0010*/ 	.word	0x00000000
	.align		4
        /*0014*/ 	.word	0xfffffffd
	.align		4
        /*0018*/ 	.word	0x00000000
	.align		4
        /*001c*/ 	.word	0xfffffffc


//--------------------- .text.triton_mm           --------------------------
	.section	.text.triton_mm,"ax",@progbits
	.sectionflags	@"SHF_BARRIERS=1"
	.align	128
        .global         triton_mm
        .type           triton_mm,@function
        .size           triton_mm,(.L_x_2 - triton_mm)
        .other          triton_mm,@"STO_CUDA_ENTRY STV_DEFAULT"
triton_mm:
.text.triton_mm:
[----:B------:R-:W1:Y:S02]  /*0000*/  LDC R1, c[0x0][0x28] ;  /* 0x00000a00ff017b82 */ /* 0x000e640000000800 */
[----:B------:R-:W-:Y:S02]  /*0010*/  ULDC UR26, c[0x0][0x22c] ;  /* 0x00008b00001a7ab9 */ /* 0x000fe40000000800 */
[----:B------:R-:W-:-:S06]  /*0020*/  UIMAD UR4, UR26, 0xc00, URZ ;  /* 0x00000c001a0478a4 */ /* 0x000fcc000f8e023f */
[----:B------:R-:W-:-:S13]  /*0030*/  ISETP.NE.AND P0, PT, RZ, UR4, PT ;  /* 0x00000004ff007c0c */ /* 0x000fda000bf05270 */
[----:B------:R-:W-:Y:S05]  /*0040*/  @!P0 EXIT ;  /* 0x000000000000894d */ /* 0x000fea0003800000 */
[----:B------:R-:W2:Y:S01]  /*0050*/  S2UR UR8, SR_CTAID.X ;  /* 0x00000000000879c3 */ /* 0x000ea20000002500 */
[----:B------:R-:W-:Y:S01]  /*0060*/  UIADD3 UR6, UR26, 0x3f, URZ ;  /* 0x0000003f1a067890 */ /* 0x000fe2000fffe03f */
[----:B------:R-:W3:Y:S01]  /*0070*/  S2R R5, SR_CTAID.X ;  /* 0x0000000000057919 */ /* 0x000ee20000002500 */
[----:B------:R-:W-:Y:S01]  /*0080*/  IABS R13, UR26 ;  /* 0x0000001a000d7c13 */ /* 0x000fe20008000000 */
[----:B------:R-:W-:Y:S01]  /*0090*/  ULDC.64 UR28, c[0x0][0x208] ;  /* 0x00008200001c7ab9 */ /* 0x000fe20000000a00 */
[----:B------:R-:W-:Y:S02]  /*00a0*/  CS2R R28, SRZ ;  /* 0x00000000001c7805 */ /* 0x000fe4000001ff00 */
[----:B------:R-:W-:Y:S02]  /*00b0*/  CS2R R30, SRZ ;  /* 0x00000000001e7805 */ /* 0x000fe4000001ff00 */
[----:B------:R-:W-:Y:S01]  /*00c0*/  CS2R R36, SRZ ;  /* 0x0000000000247805 */ /* 0x000fe2000001ff00 */
[----:B------:R-:W4:Y:S01]  /*00d0*/  LDC R19, c[0x0][0x228] ;  /* 0x00008a00ff137b82 */ /* 0x000f220000000800 */
[----:B------:R-:W-:Y:S01]  /*00e0*/  CS2R R38, SRZ ;  /* 0x0000000000267805 */ /* 0x000fe2000001ff00 */
[----:B------:R-:W-:Y:S01]  /*00f0*/  UMOV UR23, 0x1 ;  /* 0x0000000100177882 */ /* 0x000fe20000000000 */
[----:B------:R-:W-:Y:S01]  /*0100*/  UMOV UR24, 0xffffffff ;  /* 0xffffffff00187882 */ /* 0x000fe20000000000 */
[----:B------:R-:W-:-:S04]  /*0110*/  UMOV UR25, 0xffffffc0 ;  /* 0xffffffc000197882 */ /* 0x000fc80000000000 */
[----:B------:R-:W5:Y:S01]  /*0120*/  LDC.64 R16, c[0x0][0x210] ;  /* 0x00008400ff107b82 */ /* 0x000f620000000a00 */
[----:B--2---:R-:W-:Y:S02]  /*0130*/  UIMAD.WIDE UR4, UR8, 0x2aaaaaab, URZ ;  /* 0x2aaaaaab080478a5 */ /* 0x004fe4000f8e023f */
[----:B------:R-:W-:Y:S01]  /*0140*/  ISETP.LE.AND P1, PT, RZ, UR8, PT ;  /* 0x00000008ff007c0c */ /* 0x000fe2000bf23270 */
[----:B------:R-:W-:-:S04]  /*0150*/  USHF.R.S32.HI UR4, URZ, 0x1f, UR6 ;  /* 0x0000001f3f047899 */ /* 0x000fc80008011406 */
[----:B------:R-:W2:Y:S01]  /*0160*/  S2UR UR22, SR_CgaCtaId ;  /* 0x00000000001679c3 */ /* 0x000ea20000008800 */
[----:B------:R-:W-:Y:S02]  /*0170*/  USHF.R.U32.HI UR7, URZ, 0x1f, UR5 ;  /* 0x0000001f3f077899 */ /* 0x000fe40008011605 */
[----:B------:R-:W-:Y:S02]  /*0180*/  ULEA.HI UR4, UR4, UR6, URZ, 0x6 ;  /* 0x0000000604047291 */ /* 0x000fe4000f8f303f */
[----:B------:R-:W-:Y:S01]  /*0190*/  ULEA.HI.SX32 UR7, UR5, UR7, 0x1a ;  /* 0x0000000705077291 */ /* 0x000fe2000f8fd23f */
[----:B----4-:R-:W-:Y:S01]  /*01a0*/  IMAD R19, R19, 0xc00, RZ ;  /* 0x00000c0013137824 */ /* 0x010fe200078e02ff */
[----:B---3--:R-:W-:Y:S02]  /*01b0*/  IABS R8, R5 ;  /* 0x0000000500087213 */ /* 0x008fe40000000000 */
[----:B------:R-:W-:Y:S02]  /*01c0*/  USHF.L.U32 UR5, UR7, 0x3, URZ ;  /* 0x0000000307057899 */ /* 0x000fe4000800063f */
[----:B------:R-:W-:-:S02]  /*01d0*/  UIMAD UR7, UR7, -0x180, UR8 ;  /* 0xfffffe80070778a4 */ /* 0x000fc4000f8e0208 */
[----:B------:R-:W-:-:S04]  /*01e0*/  ULEA.HI.SX32 UR4, UR4, -UR5, 0x1a ;  /* 0x8000000504047291 */ /* 0x000fc8000f8fd23f */
[----:B------:R-:W-:-:S04]  /*01f0*/  UISETP.LT.AND UP0, UPT, UR4, 0x8, UPT ;  /* 0x000000080400788c */ /* 0x000fc8000bf01270 */
[----:B------:R-:W-:-:S06]  /*0200*/  USEL UR4, UR4, 0x8, UP0 ;  /* 0x0000000804047887 */ /* 0x000fcc0008000000 */
[----:B------:R-:W-:-:S05]  /*0210*/  IMAD.U32 R6, RZ, RZ, UR4 ;  /* 0x00000004ff067e24 */ /* 0x000fca000f8e00ff */
[----:B------:R-:W-:-:S04]  /*0220*/  IABS R4, R6 ;  /* 0x0000000600047213 */ /* 0x000fc80000000000 */
[----:B------:R-:W3:Y:S08]  /*0230*/  I2F.RP R0, R4 ;  /* 0x0000000400007306 */ /* 0x000ef00000209400 */
[----:B---3--:R-:W3:Y:S02]  /*0240*/  MUFU.RCP R0, R0 ;  /* 0x0000000000007308 */ /* 0x008ee40000001000 */
[----:B---3--:R-:W-:-:S06]  /*0250*/  VIADD R2, R0, 0xffffffe ;  /* 0x0ffffffe00027836 */ /* 0x008fcc0000000000 */
[----:B------:R3:W4:Y:S02]  /*0260*/  F2I.FTZ.U32.TRUNC.NTZ R3, R2 ;  /* 0x0000000200037305 */ /* 0x000724000021f000 */
[----:B---3--:R-:W-:Y:S02]  /*0270*/  IMAD.MOV.U32 R2, RZ, RZ, RZ ;  /* 0x000000ffff027224 */ /* 0x008fe400078e00ff */
[----:B----4-:R-:W-:-:S04]  /*0280*/  IMAD.MOV R7, RZ, RZ, -R3 ;  /* 0x000000ffff077224 */ /* 0x010fc800078e0a03 */
[----:B------:R-:W-:Y:S01]  /*0290*/  IMAD R5, R7, R4, RZ ;  /* 0x0000000407057224 */ /* 0x000fe200078e02ff */
[----:B------:R-:W-:Y:S01]  /*02a0*/  IABS R7, R6 ;  /* 0x0000000600077213 */ /* 0x000fe20000000000 */
[----:B------:R-:W-:Y:S02]  /*02b0*/  IMAD.MOV.U32 R6, RZ, RZ, R8 ;  /* 0x000000ffff067224 */ /* 0x000fe400078e0008 */
[----:B------:R-:W-:Y:S02]  /*02c0*/  IMAD.HI.U32 R3, R3, R5, R2 ;  /* 0x0000000503037227 */ /* 0x000fe400078e0002 */
[----:B------:R-:W3:Y:S02]  /*02d0*/  I2F.RP R2, R13 ;  /* 0x0000000d00027306 */ /* 0x000ee40000209400 */
[----:B------:R-:W-:Y:S02]  /*02e0*/  IMAD.MOV R11, RZ, RZ, -R7 ;  /* 0x000000ffff0b7224 */ /* 0x000fe400078e0a07 */
[----:B------:R-:W-:-:S04]  /*02f0*/  IMAD.HI.U32 R0, R3, R6, RZ ;  /* 0x0000000603007227 */ /* 0x000fc800078e00ff */
[----:B------:R-:W-:Y:S01]  /*0300*/  IMAD R5, R0, R11, R6 ;  /* 0x0000000b00057224 */ /* 0x000fe200078e0206 */
[----:B------:R-:W-:Y:S01]  /*0310*/  LOP3.LUT R6, RZ, UR4, RZ, 0x33, !PT ;  /* 0x00000004ff067c12 */ /* 0x000fe2000f8e33ff */
[----:B------:R-:W4:Y:S01]  /*0320*/  S2R R0, SR_TID.X ;  /* 0x0000000000007919 */ /* 0x000f220000002100 */
[----:B------:R-:W-:Y:S02]  /*0330*/  IMAD.U32 R7, RZ, RZ, UR7 ;  /* 0x00000007ff077e24 */ /* 0x000fe4000f8e00ff */
[----:B------:R-:W-:Y:S01]  /*0340*/  ISETP.GT.U32.AND P0, PT, R4, R5, PT ;  /* 0x000000050400720c */ /* 0x000fe20003f04070 */
[----:B---3--:R-:W3:-:S12]  /*0350*/  MUFU.RCP R2, R2 ;  /* 0x0000000200027308 */ /* 0x008ed80000001000 */
[----:B------:R-:W-:Y:S02]  /*0360*/  @!P0 IMAD.IADD R5, R5, 0x1, -R4 ;  /* 0x0000000105058824 */ /* 0x000fe400078e0a04 */
[----:B---3--:R-:W-:-:S03]  /*0370*/  VIADD R8, R2, 0xffffffe ;  /* 0x0ffffffe02087836 */ /* 0x008fc60000000000 */
[----:B------:R-:W-:Y:S02]  /*0380*/  ISETP.GT.U32.AND P0, PT, R4, R5, PT ;  /* 0x000000050400720c */ /* 0x000fe40003f04070 */
[----:B------:R-:W-:Y:S01]  /*0390*/  IABS R2, R7 ;  /* 0x0000000700027213 */ /* 0x000fe20000000000 */
[----:B------:R-:W3:Y:S01]  /*03a0*/  F2I.FTZ.U32.TRUNC.NTZ R9, R8 ;  /* 0x0000000800097305 */ /* 0x000ee2000021f000 */
[----:B----4-:R-:W-:-:S09]  /*03b0*/  SHF.R.U32.HI R7, RZ, 0x3, R0 ;  /* 0x00000003ff077819 */ /* 0x010fd20000011600 */
[----:B------:R-:W-:Y:S01]  /*03c0*/  @!P0 IMAD.IADD R5, R5, 0x1, -R4 ;  /* 0x0000000105058824 */ /* 0x000fe200078e0a04 */
[----:B------:R-:W-:Y:S01]  /*03d0*/  ISETP.NE.AND P0, PT, RZ, UR4, PT ;  /* 0x00000004ff007c0c */ /* 0x000fe2000bf05270 */
[----:B------:R-:W-:Y:S01]  /*03e0*/  ULOP3.LUT UR4, UR7, UR4, URZ, 0x3c, !UPT ;  /* 0x0000000407047292 */ /* 0x000fe2000f8e3c3f */
[----:B------:R-:W-:Y:S01]  /*03f0*/  SGXT.U32 R7, R7, 0x5 ;  /* 0x000000050707781a */ /* 0x000fe20000000000 */
[----:B------:R-:W-:Y:S02]  /*0400*/  @!P1 IMAD.MOV R5, RZ, RZ, -R5 ;  /* 0x000000ffff059224 */ /* 0x000fe400078e0a05 */
[----:B---3--:R-:W-:Y:S02]  /*0410*/  IMAD.MOV R12, RZ, RZ, -R9 ;  /* 0x000000ffff0c7224 */ /* 0x008fe400078e0a09 */
[----:B------:R-:W-:Y:S02]  /*0420*/  ISETP.LE.AND P1, PT, RZ, UR4, PT ;  /* 0x00000004ff007c0c */ /* 0x000fe4000bf23270 */
[----:B------:R-:W-:-:S05]  /*0430*/  SEL R5, R6, R5, !P0 ;  /* 0x0000000506057207 */ /* 0x000fca0004000000 */
[----:B------:R-:W-:Y:S01]  /*0440*/  VIADD R10, R5, UR5 ;  /* 0x00000005050a7c36 */ /* 0x000fe20008000000 */
[----:B------:R-:W-:Y:S01]  /*0450*/  ULDC.64 UR4, c[0x0][0x210] ;  /* 0x0000840000047ab9 */ /* 0x000fe20000000a00 */
[----:B------:R-:W-:-:S04]  /*0460*/  IMAD.HI.U32 R5, R3, R2, RZ ;  /* 0x0000000203057227 */ /* 0x000fc800078e00ff */
[----:B------:R-:W-:Y:S02]  /*0470*/  IMAD.SHL.U32 R8, R10, 0x40, RZ ;  /* 0x000000400a087824 */ /* 0x000fe400078e00ff */
[----:B------:R-:W-:Y:S02]  /*0480*/  IMAD.MOV.U32 R10, RZ, RZ, R12 ;  /* 0x000000ffff0a7224 */ /* 0x000fe400078e000c */
[----:B------:R-:W-:Y:S01]  /*0490*/  IMAD R11, R5, R11, R2 ;  /* 0x0000000b050b7224 */ /* 0x000fe200078e0202 */
[----:B------:R-:W-:Y:S01]  /*04a0*/  LOP3.LUT R2, R8, R7, RZ, 0xfc, !PT ;  /* 0x0000000708027212 */ /* 0x000fe200078efcff */
[----:B------:R-:W-:Y:S01]  /*04b0*/  IMAD R15, R10, R13, RZ ;  /* 0x0000000d0a0f7224 */ /* 0x000fe200078e02ff */
[----:B------:R-:W-:Y:S01]  /*04c0*/  LOP3.LUT R3, R8, 0x20, R7, 0xfe, !PT ;  /* 0x0000002008037812 */ /* 0x000fe200078efe07 */
[----:B------:R-:W-:Y:S01]  /*04d0*/  IMAD.MOV.U32 R8, RZ, RZ, RZ ;  /* 0x000000ffff087224 */ /* 0x000fe200078e00ff */
[----:B------:R-:W-:Y:S02]  /*04e0*/  IABS R10, R2 ;  /* 0x00000002000a7213 */ /* 0x000fe40000000000 */
[----:B------:R-:W-:Y:S01]  /*04f0*/  IABS R12, R3 ;  /* 0x00000003000c7213 */ /* 0x000fe20000000000 */
[----:B------:R-:W-:Y:S01]  /*0500*/  IMAD.HI.U32 R8, R9, R15, R8 ;  /* 0x0000000f09087227 */ /* 0x000fe200078e0008 */
[----:B------:R-:W-:-:S05]  /*0510*/  ISETP.GT.U32.AND P3, PT, R4, R11, PT ;  /* 0x0000000b0400720c */ /* 0x000fca0003f64070 */
[----:B------:R-:W-:-:S04]  /*0520*/  IMAD.HI.U32 R9, R8, R10, RZ ;  /* 0x0000000a08097227 */ /* 0x000fc800078e00ff */
[----:B------:R-:W-:-:S04]  /*0530*/  IMAD.HI.U32 R8, R8, R12, RZ ;  /* 0x0000000c08087227 */ /* 0x000fc800078e00ff */
[----:B------:R-:W-:Y:S02]  /*0540*/  IMAD.MOV R9, RZ, RZ, -R9 ;  /* 0x000000ffff097224 */ /* 0x000fe400078e0a09 */
[----:B------:R-:W-:Y:S02]  /*0550*/  IMAD.MOV R14, RZ, RZ, -R8 ;  /* 0x000000ffff0e7224 */ /* 0x000fe400078e0a08 */
[----:B------:R-:W-:Y:S01]  /*0560*/  IMAD R8, R13, R9, R10 ;  /* 0x000000090d087224 */ /* 0x000fe200078e020a */
[----:B------:R-:W-:Y:S01]  /*0570*/  LOP3.LUT R9, RZ, UR26, RZ, 0x33, !PT ;  /* 0x0000001aff097c12 */ /* 0x000fe2000f8e33ff */
[----:B------:R-:W-:Y:S02]  /*0580*/  @!P3 IMAD.IADD R11, R11, 0x1, -R4 ;  /* 0x000000010b0bb824 */ /* 0x000fe400078e0a04 */
[C---:B------:R-:W-:Y:S01]  /*0590*/  IMAD R10, R13.reuse, R14, R12 ;  /* 0x0000000e0d0a7224 */ /* 0x040fe200078e020c */
[----:B------:R-:W-:Y:S01]  /*05a0*/  ISETP.GT.U32.AND P4, PT, R13, R8, PT ;  /* 0x000000080d00720c */ /* 0x000fe20003f84070 */
[----:B------:R-:W-:Y:S01]  /*05b0*/  @!P3 VIADD R5, R5, 0x1 ;  /* 0x000000010505b836 */ /* 0x000fe20000000000 */
[----:B------:R-:W-:-:S02]  /*05c0*/  ISETP.GE.U32.AND P2, PT, R11, R4, PT ;  /* 0x000000040b00720c */ /* 0x000fc40003f46070 */
[----:B------:R-:W-:-:S09]  /*05d0*/  ISETP.GT.U32.AND P5, PT, R13, R10, PT ;  /* 0x0000000a0d00720c */ /* 0x000fd20003fa4070 */
[--C-:B------:R-:W-:Y:S01]  /*05e0*/  @!P4 IMAD.IADD R8, R8, 0x1, -R13.reuse ;  /* 0x000000010808c824 */ /* 0x100fe200078e0a0d */
[----:B------:R-:W-:Y:S01]  /*05f0*/  ISETP.GE.AND P4, PT, R3, RZ, PT ;  /* 0x000000ff0300720c */ /* 0x000fe20003f86270 */
[----:B------:R-:W-:Y:S02]  /*0600*/  @P2 VIADD R5, R5, 0x1 ;  /* 0x0000000105052836 */ /* 0x000fe40000000000 */
[----:B------:R-:W-:Y:S01]  /*0610*/  @!P5 IMAD.IADD R10, R10, 0x1, -R13 ;  /* 0x000000010a0ad824 */ /* 0x000fe200078e0a0d */
[C---:B------:R-:W-:Y:S01]  /*0620*/  ISETP.GT.U32.AND P2, PT, R13.reuse, R8, PT ;  /* 0x000000080d00720c */ /* 0x040fe20003f44070 */
[----:B------:R-:W-:Y:S01]  /*0630*/  @!P1 IMAD.MOV R5, RZ, RZ, -R5 ;  /* 0x000000ffff059224 */ /* 0x000fe200078e0a05 */
[----:B------:R-:W-:Y:S02]  /*0640*/  ISETP.GE.AND P1, PT, R2, RZ, PT ;  /* 0x000000ff0200720c */ /* 0x000fe40003f26270 */
[----:B------:R-:W-:Y:S02]  /*0650*/  ISETP.GT.U32.AND P3, PT, R13, R10, PT ;  /* 0x0000000a0d00720c */ /* 0x000fe40003f64070 */
[----:B------:R-:W-:Y:S01]  /*0660*/  SEL R4, R6, R5, !P0 ;  /* 0x0000000506047207 */ /* 0x000fe20004000000 */
[----:B------:R-:W-:Y:S01]  /*0670*/  IMAD.SHL.U32 R5, R0, 0x8, RZ ;  /* 0x0000000800057824 */ /* 0x000fe200078e00ff */
[----:B------:R-:W-:-:S03]  /*0680*/  ISETP.NE.AND P0, PT, RZ, UR26, PT ;  /* 0x0000001aff007c0c */ /* 0x000fc6000bf05270 */
[----:B------:R-:W-:Y:S01]  /*0690*/  IMAD.SHL.U32 R4, R4, 0x40, RZ ;  /* 0x0000004004047824 */ /* 0x000fe200078e00ff */
[----:B------:R-:W-:Y:S01]  /*06a0*/  LOP3.LUT R6, R5, 0x38, RZ, 0xc0, !PT ;  /* 0x0000003805067812 */ /* 0x000fe200078ec0ff */
[--C-:B------:R-:W-:Y:S01]  /*06b0*/  @!P2 IMAD.IADD R8, R8, 0x1, -R13.reuse ;  /* 0x000000010808a824 */ /* 0x100fe200078e0a0d */
[----:B------:R-:W-:Y:S02]  /*06c0*/  LOP3.LUT R20, R5, 0x38, R0, 0x48, !PT ;  /* 0x0000003805147812 */ /* 0x000fe400078e4800 */
[----:B------:R-:W-:Y:S01]  /*06d0*/  LOP3.LUT R26, R4, R7, RZ, 0xfc, !PT ;  /* 0x00000007041a7212 */ /* 0x000fe200078efcff */
[----:B------:R-:W-:Y:S01]  /*06e0*/  @!P3 IMAD.IADD R10, R10, 0x1, -R13 ;  /* 0x000000010a0ab824 */ /* 0x000fe200078e0a0d */
[----:B------:R-:W-:Y:S01]  /*06f0*/  LOP3.LUT R25, R4, 0x20, R7, 0xfe, !PT ;  /* 0x0000002004197812 */ /* 0x000fe200078efe07 */
[----:B------:R-:W-:Y:S02]  /*0700*/  @!P1 IMAD.MOV R8, RZ, RZ, -R8 ;  /* 0x000000ffff089224 */ /* 0x000fe400078e0a08 */
[----:B------:R-:W-:-:S02]  /*0710*/  @!P4 IMAD.MOV R10, RZ, RZ, -R10 ;  /* 0x000000ffff0ac224 */ /* 0x000fc400078e0a0a */
[----:B------:R-:W-:Y:S01]  /*0720*/  IMAD.HI R12, R26, 0x2aaaaaab, RZ ;  /* 0x2aaaaaab1a0c7827 */ /* 0x000fe200078e02ff */
[C---:B------:R-:W-:Y:S02]  /*0730*/  SEL R23, R9.reuse, R8, !P0 ;  /* 0x0000000809177207 */ /* 0x040fe40004000000 */
[----:B------:R-:W-:Y:S01]  /*0740*/  SEL R11, R9, R10, !P0 ;  /* 0x0000000a090b7207 */ /* 0x000fe20004000000 */
[----:B------:R-:W-:Y:S01]  /*0750*/  IMAD.HI R14, R25, 0x2aaaaaab, RZ ;  /* 0x2aaaaaab190e7827 */ /* 0x000fe200078e02ff */
[----:B------:R-:W-:-:S03]  /*0760*/  SHF.R.U32.HI R13, RZ, 0x1f, R12 ;  /* 0x0000001fff0d7819 */ /* 0x000fc6000001160c */
[--C-:B------:R-:W-:Y:S01]  /*0770*/  IMAD R22, R11, 0xc00, R6.reuse ;  /* 0x00000c000b167824 */ /* 0x100fe200078e0206 */
[----:B------:R-:W-:Y:S01]  /*0780*/  LEA.HI R15, R12, R13, RZ, 0x17 ;  /* 0x0000000d0c0f7211 */ /* 0x000fe200078fb8ff */
[----:B------:R-:W-:Y:S01]  /*0790*/  IMAD R23, R23, 0xc00, R6 ;  /* 0x00000c0017177824 */ /* 0x000fe200078e0206 */
[----:B------:R-:W3:Y:S01]  /*07a0*/  LDC.64 R12, c[0x0][0x218] ;  /* 0x00008600ff0c7b82 */ /* 0x000ee20000000a00 */
[----:B------:R-:W-:Y:S01]  /*07b0*/  IMAD.WIDE R8, R22, 0x2, RZ ;  /* 0x0000000216087825 */ /* 0x000fe200078e02ff */
[----:B------:R-:W-:-:S03]  /*07c0*/  SHF.R.U32.HI R21, RZ, 0x1f, R14 ;  /* 0x0000001fff157819 */ /* 0x000fc6000001160e */
[----:B------:R-:W-:Y:S01]  /*07d0*/  IMAD.WIDE R10, R23, 0x2, RZ ;  /* 0x00000002170a7825 */ /* 0x000fe200078e02ff */
[----:B------:R-:W-:Y:S02]  /*07e0*/  LEA.HI R18, R14, R21, RZ, 0x17 ;  /* 0x000000150e127211 */ /* 0x000fe400078fb8ff */
[----:B------:R-:W-:Y:S01]  /*07f0*/  LOP3.LUT R14, R7, 0x20, RZ, 0xfc, !PT ;  /* 0x00000020070e7812 */ /* 0x000fe200078efcff */
[----:B------:R-:W-:-:S04]  /*0800*/  IMAD.WIDE R8, R19, 0x2, R8 ;  /* 0x0000000213087825 */ /* 0x000fc800078e0208 */
[----:B------:R-:W-:Y:S01]  /*0810*/  IMAD.WIDE R10, R19, 0x2, R10 ;  /* 0x00000002130a7825 */ /* 0x000fe200078e020a */
[----:B------:R-:W-:-:S03]  /*0820*/  IADD3 R24, P0, R8, UR4, RZ ;  /* 0x0000000408187c10 */ /* 0x000fc6000ff1e0ff */
[----:B------:R-:W-:Y:S01]  /*0830*/  IMAD R25, R18, -0xc00, R25 ;  /* 0xfffff40012197824 */ /* 0x000fe200078e0219 */
[----:B------:R-:W-:Y:S01]  /*0840*/  IADD3 R10, P2, R10, UR4, RZ ;  /* 0x000000040a0a7c10 */ /* 0x000fe2000ff5e0ff */
[----:B-1---5:R-:W-:Y:S01]  /*0850*/  IMAD.WIDE R18, R19, 0x2, R16 ;  /* 0x0000000213127825 */ /* 0x022fe200078e0210 */
[----:B------:R-:W-:Y:S02]  /*0860*/  UMOV UR4, 0x400 ;  /* 0x0000040000047882 */ /* 0x000fe40000000000 */
[----:B--2---:R-:W-:Y:S01]  /*0870*/  UPRMT UR22, UR22, 0x654, UR4 ;  /* 0x0000065416167896 */ /* 0x004fe20008000004 */
[----:B------:R-:W-:Y:S01]  /*0880*/  IMAD R7, R7, 0x40, R20 ;  /* 0x0000004007077824 */ /* 0x000fe200078e0214 */
[----:B------:R-:W-:Y:S01]  /*0890*/  IADD3 R10, P3, R10, 0x100, RZ ;  /* 0x000001000a0a7810 */ /* 0x000fe20007f7e0ff */
[----:B------:R-:W-:Y:S01]  /*08a0*/  IMAD R21, R15, -0xc00, R26 ;  /* 0xfffff4000f157824 */ /* 0x000fe200078e021a */
[----:B------:R-:W-:Y:S01]  /*08b0*/  CS2R R26, SRZ ;  /* 0x00000000001a7805 */ /* 0x000fe2000001ff00 */
[----:B------:R-:W-:Y:S01]  /*08c0*/  IMAD R8, R14, 0x40, R20 ;  /* 0x000000400e087824 */ /* 0x000fe200078e0214 */
[----:B------:R-:W-:Y:S01]  /*08d0*/  IADD3 R14, P1, R24, 0x100, RZ ;  /* 0x00000100180e7810 */ /* 0x000fe20007f3e0ff */
[----:B------:R-:W-:Y:S01]  /*08e0*/  IMAD.WIDE R16, R23, 0x2, R18 ;  /* 0x0000000217107825 */ /* 0x000fe200078e0212 */
[----:B------:R-:W-:-:S02]  /*08f0*/  IADD3.X R11, RZ, UR5, R11, P3, P2 ;  /* 0x00000005ff0b7c10 */ /* 0x000fc40009fe440b */
[----:B------:R-:W-:Y:S01]  /*0900*/  LEA R35, R8, UR22, 0x1 ;  /* 0x0000001608237c11 */ /* 0x000fe2000f8e08ff */
[----:B------:R-:W-:Y:S01]  /*0910*/  IMAD R21, R21, 0xc00, R6 ;  /* 0x00000c0015157824 */ /* 0x000fe200078e0206 */
[----:B------:R-:W-:Y:S01]  /*0920*/  IADD3.X R15, RZ, UR5, R9, P1, P0 ;  /* 0x00000005ff0f7c10 */ /* 0x000fe20008fe0409 */
[----:B------:R-:W-:Y:S01]  /*0930*/  IMAD.WIDE R22, R22, 0x2, R18 ;  /* 0x0000000216167825 */ /* 0x000fe200078e0212 */
[----:B------:R-:W-:-:S03]  /*0940*/  LEA R19, R7, UR22, 0x1 ;  /* 0x0000001607137c11 */ /* 0x000fc6000f8e08ff */
[----:B------:R-:W-:Y:S02]  /*0950*/  IMAD R25, R25, 0xc00, R6 ;  /* 0x00000c0019197824 */ /* 0x000fe400078e0206 */
[--C-:B---3--:R-:W-:Y:S01]  /*0960*/  IMAD.WIDE R20, R21, 0x2, R12.reuse ;  /* 0x0000000215147825 */ /* 0x108fe200078e020c */
[----:B------:R-:W-:Y:S01]  /*0970*/  @!PT LDS RZ, [RZ] ;  /* 0x00000000fffff984 */ /* 0x000fe20000000800 */
[----:B------:R-:W-:Y:S01]  /*0980*/  @!PT LDS RZ, [RZ] ;  /* 0x00000000fffff984 */ /* 0x000fe20000000800 */
[----:B------:R-:W-:Y:S01]  /*0990*/  @!PT LDS RZ, [RZ] ;  /* 0x00000000fffff984 */ /* 0x000fe20000000800 */
[----:B------:R-:W-:Y:S03]  /*09a0*/  LDGSTS.E.BYPASS.128 [R19], desc[UR28][R16.64] ;  /* 0x0000000010137fae */ /* 0x000fe6000b901c5c */
[----:B------:R-:W-:Y:S01]  /*09b0*/  IMAD.WIDE R32, R25, 0x2, R12 ;  /* 0x0000000219207825 */ /* 0x000fe200078e020c */
[----:B------:R-:W-:Y:S01]  /*09c0*/  LDGSTS.E.BYPASS.128 [R35], desc[UR28][R22.64] ;  /* 0x0000000016237fae */ /* 0x000fe2000b901c5c */
[----:B------:R-:W-:Y:S02]  /*09d0*/  IADD3 R13, P1, R20, 0x100, RZ ;  /* 0x00000100140d7810 */ /* 0x000fe40007f3e0ff */
[----:B------:R-:W-:Y:S01]  /*09e0*/  CS2R R24, SRZ ;  /* 0x0000000000187805 */ /* 0x000fe2000001ff00 */
[----:B------:R-:W-:Y:S01]  /*09f0*/  IMAD.SHL.U32 R12, R0, 0x2, RZ ;  /* 0x00000002000c7824 */ /* 0x000fe200078e00ff */
[----:B------:R-:W0:Y:S01]  /*0a00*/  LDGDEPBAR ;  /* 0x00000000000079af */ /* 0x000e220000000000 */
[----:B------:R-:W-:Y:S01]  /*0a10*/  IADD3 R44, P0, R32, 0x100, RZ ;  /* 0x00000100202c7810 */ /* 0x000fe20007f1e0ff */
[----:B------:R-:W-:-:S02]  /*0a20*/  IMAD.X R18, RZ, RZ, R21, P1 ;  /* 0x000000ffff127224 */ /* 0x000fc400008e0615 */
[----:B------:R-:W-:Y:S01]  /*0a30*/  LDGSTS.E.BYPASS.128 [R19+0x6000], desc[UR28][R20.64] ;  /* 0x0600000014137fae */ /* 0x000fe2000b901c5c */
[----:B------:R-:W-:Y:S01]  /*0a40*/  LOP3.LUT R12, R12, 0x100, RZ, 0xc0, !PT ;  /* 0x000001000c0c7812 */ /* 0x000fe200078ec0ff */
[----:B------:R-:W-:Y:S02]  /*0a50*/  IMAD.X R9, RZ, RZ, R33, P0 ;  /* 0x000000ffff097224 */ /* 0x000fe400000e0621 */
[----:B------:R-:W-:Y:S01]  /*0a60*/  LDGSTS.E.BYPASS.128 [R35+0x6000], desc[UR28][R32.64] ;  /* 0x0600000020237fae */ /* 0x000fe2000b901c5c */
[C---:B------:R-:W-:Y:S02]  /*0a70*/  LOP3.LUT R40, R12.reuse, 0x2000002, RZ, 0xfc, !PT ;  /* 0x020000020c287812 */ /* 0x040fe400078efcff */
[C---:B------:R-:W-:Y:S01]  /*0a80*/  LOP3.LUT R42, R12.reuse, 0x2000004, RZ, 0xfc, !PT ;  /* 0x020000040c2a7812 */ /* 0x040fe200078efcff */
[----:B------:R-:W0:Y:S01]  /*0a90*/  LDGDEPBAR ;  /* 0x00000000000079af */ /* 0x000e220000000000 */
[----:B------:R-:W-:Y:S06]  /*0aa0*/  BAR.SYNC.DEFER_BLOCKING 0x0 ;  /* 0x0000000000007b1d */ /* 0x000fec0000010000 */
[----:B------:R-:W-:Y:S01]  /*0ab0*/  @!PT LDS RZ, [RZ] ;  /* 0x00000000fffff984 */ /* 0x000fe20000000800 */
[----:B------:R-:W-:Y:S01]  /*0ac0*/  @!PT LDS RZ, [RZ] ;  /* 0x00000000fffff984 */ /* 0x000fe20000000800 */
[----:B------:R-:W-:Y:S01]  /*0ad0*/  @!PT LDS RZ, [RZ] ;  /* 0x00000000fffff984 */ /* 0x000fe20000000800 */
[----:B------:R-:W-:Y:S04]  /*0ae0*/  LDGSTS.E.BYPASS.128 [R19+0x2000], desc[UR28][R16.64+0x80] ;  /* 0x0200008010137fae */ /* 0x000fe8000b901c5c */
[----:B------:R1:W-:Y:S04]  /*0af0*/  LDGSTS.E.BYPASS.128 [R35+0x2000], desc[UR28][R22.64+0x80] ;  /* 0x0200008016237fae */ /* 0x0003e8000b901c5c */
[----:B------:R-:W0:Y:S04]  /*0b00*/  LDGDEPBAR ;  /* 0x00000000000079af */ /* 0x000e280000000000 */
[----:B------:R2:W-:Y:S04]  /*0b10*/  LDGSTS.E.BYPASS.128 [R19+0x8000], desc[UR28][R20.64+0x80] ;  /* 0x0800008014137fae */ /* 0x0005e8000b901c5c */
[----:B------:R3:W-:Y:S01]  /*0b20*/  LDGSTS.E.BYPASS.128 [R35+0x8000], desc[UR28][R32.64+0x80] ;  /* 0x0800008020237fae */ /* 0x0007e2000b901c5c */
[----:B-1----:R-:W-:-:S02]  /*0b30*/  LOP3.LUT R22, R12, 0x2000000, RZ, 0xfc, !PT ;  /* 0x020000000c167812 */ /* 0x002fc400078efcff */
[----:B------:R-:W-:Y:S01]  /*0b40*/  LOP3.LUT R12, R12, 0x2000006, RZ, 0xfc, !PT ;  /* 0x020000060c0c7812 */ /* 0x000fe200078efcff */
[----:B------:R-:W0:Y:S01]  /*0b50*/  LDGDEPBAR ;  /* 0x00000000000079af */ /* 0x000e220000000000 */
[--C-:B--2---:R-:W-:Y:S02]  /*0b60*/  SHF.R.U32.HI R19, RZ, 0x5, R0.reuse ;  /* 0x00000005ff137819 */ /* 0x104fe40000011600 */
[----:B------:R-:W-:Y:S02]  /*0b70*/  SHF.R.U32.HI R20, RZ, 0x3, R0 ;  /* 0x00000003ff147819 */ /* 0x000fe40000011600 */
[----:B---3--:R-:W-:Y:S02]  /*0b80*/  CS2R R32, SRZ ;  /* 0x0000000000207805 */ /* 0x008fe4000001ff00 */
[----:B------:R-:W-:Y:S02]  /*0b90*/  CS2R R34, SRZ ;  /* 0x0000000000227805 */ /* 0x000fe4000001ff00 */
[----:B------:R-:W-:-:S07]  /*0ba0*/  LOP3.LUT R21, R19, 0x7fffffc, RZ, 0xc0, !PT ;  /* 0x07fffffc13157812 */ /* 0x000fce00078ec0ff */
.L_x_0:
[----:B------:R-:W-:Y:S01]  /*0bb0*/  UIADD3 UR24, UR24, 0x1, URZ ;  /* 0x0000000118187890 */ /* 0x000fe2000fffe03f */
[----:B-1----:R-:W-:Y:S01]  /*0bc0*/  IMAD.MOV.U32 R16, RZ, RZ, R22 ;  /* 0x000000ffff107224 */ /* 0x002fe200078e0016 */
[----:B------:R-:W-:Y:S01]  /*0bd0*/  UMOV UR5, URZ ;  /* 0x0000003f00057c82 */ /* 0x000fe20008000000 */
[----:B------:R-:W-:Y:S01]  /*0be0*/  IMAD.MOV.U32 R23, RZ, RZ, 0x40000040 ;  /* 0x40000040ff177424 */ /* 0x000fe200078e00ff */
[----:B------:R-:W-:Y:S01]  /*0bf0*/  UISETP.GE.AND UP0, UPT, UR24, 0x3, UPT ;  /* 0x000000031800788c */ /* 0x000fe2000bf06270 */
[----:B------:R-:W-:Y:S01]  /*0c00*/  IMAD.MOV.U32 R41, RZ, RZ, 0x40000040 ;  /* 0x40000040ff297424 */ /* 0x000fe200078e00ff */
[----:B------:R-:W-:-:S04]  /*0c10*/  DEPBAR.LE SB0, 0x2 ;  /* 0x000080800000791a */ /* 0x000fc80000000000 */
[----:B------:R-:W-:Y:S01]  /*0c20*/  USEL UR24, UR24, URZ, !UP0 ;  /* 0x0000003f18187287 */ /* 0x000fe2000c000000 */
[----:B------:R-:W-:Y:S01]  /*0c30*/  IMAD.MOV.U32 R43, RZ, RZ, 0x40000040 ;  /* 0x40000040ff2b7424 */ /* 0x000fe200078e00ff */
[----:B------:R-:W-:Y:S01]  /*0c40*/  BAR.SYNC.DEFER_BLOCKING 0x0 ;  /* 0x0000000000007b1d */ /* 0x000fe20000010000 */
[----:B------:R-:W-:Y:S02]  /*0c50*/  UIADD3 UR25, UR25, 0x40, URZ ;  /* 0x0000004019197890 */ /* 0x000fe4000fffe03f */
[----:B------:R-:W-:Y:S02]  /*0c60*/  ULEA UR6, UR24, UR22, 0xd ;  /* 0x0000001618067291 */ /* 0x000fe4000f8e683f */
[----:B------:R-:W-:Y:S02]  /*0c70*/  UIADD3 UR23, UR23, 0x1, URZ ;  /* 0x0000000117177890 */ /* 0x000fe4000fffe03f */
[----:B------:R-:W-:Y:S02]  /*0c80*/  UIADD3 UR4, UR6, 0x6000, URZ ;  /* 0x0000600006047890 */ /* 0x000fe4000fffe03f */
[----:B------:R-:W-:-:S02]  /*0c90*/  USHF.R.U32.HI UR6, URZ, 0x4, UR6 ;  /* 0x000000043f067899 */ /* 0x000fc40008011606 */
[----:B------:R-:W-:Y:S02]  /*0ca0*/  USHF.R.U32.HI UR4, URZ, 0x4, UR4 ;  /* 0x000000043f047899 */ /* 0x000fe40008011604 */
[----:B------:R-:W-:Y:S02]  /*0cb0*/  ULOP3.LUT UR6, UR6, 0x3fff, URZ, 0xc0, !UPT ;  /* 0x00003fff06067892 */ /* 0x000fe4000f8ec03f */
[----:B------:R-:W-:Y:S01]  /*0cc0*/  ULOP3.LUT UR4, UR4, 0x3fff, URZ, 0xc0, !UPT ;  /* 0x00003fff04047892 */ /* 0x000fe2000f8ec03f */
[----:B------:R-:W-:Y:S01]  /*0cd0*/  UMOV UR12, 0x2000002 ;  /* 0x02000002000c7882 */ /* 0x000fe20000000000 */
[----:B------:R-:W-:Y:S01]  /*0ce0*/  UMOV UR13, 0x40000040 ;  /* 0x40000040000d7882 */ /* 0x000fe20000000000 */
[----:B------:R-:W-:Y:S01]  /*0cf0*/  UMOV UR8, 0x2000004 ;  /* 0x0200000400087882 */ /* 0x000fe20000000000 */
[----:B------:R-:W-:Y:S01]  /*0d00*/  UMOV UR9, 0x40000040 ;  /* 0x4000004000097882 */ /* 0x000fe20000000000 */
[----:B------:R-:W-:Y:S02]  /*0d10*/  UISETP.GE.AND UP1, UPT, UR23, 0x3, UPT ;  /* 0x000000031700788c */ /* 0x000fe4000bf26270 */
[----:B------:R-:W-:Y:S01]  /*0d20*/  UMOV UR7, UR4 ;  /* 0x0000000400077c82 */ /* 0x000fe20008000000 */
[----:B------:R-:W-:Y:S01]  /*0d30*/  WARPGROUP.ARRIVE ;  /* 0x00000000000079c5 */ /* 0x000fe20000000000 */
[----:B------:R-:W-:Y:S01]  /*0d40*/  IADD3 R16, P0, R16, UR7, RZ ;  /* 0x0000000710107c10 */ /* 0x000fe2000ff1e0ff */
[----:B------:R-:W-:Y:S01]  /*0d50*/  UMOV UR7, UR5 ;  /* 0x0000000500077c82 */ /* 0x000fe20008000000 */
[----:B------:R-:W-:-:S02]  /*0d60*/  USEL UR23, UR23, URZ, !UP1 ;  /* 0x0000003f17177287 */ /* 0x000fc4000c800000 */
[----:B------:R-:W-:Y:S01]  /*0d70*/  R2UR UR18, R16 ;  /* 0x00000000101272ca */ /* 0x000fe200000e0000 */
[----:B------:R-:W-:Y:S01]  /*0d80*/  IMAD.MOV.U32 R16, RZ, RZ, R40 ;  /* 0x000000ffff107224 */ /* 0x000fe200078e0028 */
[----:B------:R-:W-:Y:S01]  /*0d90*/  IADD3.X R17, R23, UR7, RZ, P0, !PT ;  /* 0x0000000717117c10 */ /* 0x000fe200087fe4ff */
[----:B------:R-:W-:-:S03]  /*0da0*/  UMOV UR7, UR4 ;  /* 0x0000000400077c82 */ /* 0x000fc60008000000 */
[----:B------:R-:W-:Y:S01]  /*0db0*/  IADD3 R16, P0, R16, UR7, RZ ;  /* 0x0000000710107c10 */ /* 0x000fe2000ff1e0ff */
[----:B------:R-:W-:Y:S01]  /*0dc0*/  UMOV UR7, UR5 ;  /* 0x0000000500077c82 */ /* 0x000fe20008000000 */
[----:B------:R-:W-:Y:S02]  /*0dd0*/  R2UR UR19, R17 ;  /* 0x00000000111372ca */ /* 0x000fe400000e0000 */
        /* <DEDUP_REMOVED lines=9> */
[----:B------:R-:W-:-:S03]  /*0e70*/  IADD3.X R17, R43, UR7, RZ, P0, !PT ;  /* 0x000000072b117c10 */ /* 0x000fc600087fe4ff */
[----:B------:R-:W-:Y:S01]  /*0e80*/  IMAD.MOV.U32 R23, RZ, RZ, R16 ;  /* 0x000000ffff177224 */ /* 0x000fe200078e0010 */
[----:B------:R-:W-:Y:S01]  /*0e90*/  R2UR UR11, R17 ;  /* 0x00000000110b72ca */ /* 0x000fe200000e0000 */
[----:B------:R-:W1:Y:S01]  /*0ea0*/  SHFL.IDX PT, R16, R21, RZ, 0x1f ;  /* 0x00001fff15107589 */ /* 0x000e6200000e0000 */
[----:B------:R-:W-:Y:S01]  /*0eb0*/  IMAD.MOV.U32 R17, RZ, RZ, 0x40000040 ;  /* 0x40000040ff117424 */ /* 0x000fe200078e00ff */
[----:B-1----:R-:W-:-:S13]  /*0ec0*/  R2UR UR7, R16 ;  /* 0x00000000100772ca */ /* 0x002fda00000e0000 */
[----:B------:R-:W-:-:S04]  /*0ed0*/  USHF.L.U32 UR7, UR7, 0x7, URZ ;  /* 0x0000000707077899 */ /* 0x000fc8000800063f */
[----:B------:R-:W-:-:S04]  /*0ee0*/  ULOP3.LUT UR7, UR7, 0x180, URZ, 0xc0, !UPT ;  /* 0x0000018007077892 */ /* 0x000fc8000f8ec03f */
[----:B------:R-:W-:-:S03]  /*0ef0*/  UIADD3 UR20, UP0, UR7, UR6, URZ ;  /* 0x0000000607147290 */ /* 0x000fc6000ff1e03f */
[----:B------:R-:W-:Y:S01]  /*0f00*/  UMOV UR6, UR4 ;  /* 0x0000000400067c82 */ /* 0x000fe20008000000 */
[----:B------:R-:W-:Y:S01]  /*0f10*/  UIADD3.X UR21, URZ, URZ, URZ, UP0, !UPT ;  /* 0x0000003f3f157290 */ /* 0x000fe200087fe43f */
[----:B------:R-:W-:Y:S01]  /*0f20*/  IADD3 R16, P0, R23, UR6, RZ ;  /* 0x0000000617107c10 */ /* 0x000fe2000ff1e0ff */
[----:B------:R-:W-:Y:S02]  /*0f30*/  ULOP3.LUT UR16, UR20, 0x2000000, URZ, 0xfc, !UPT ;  /* 0x0200000014107892 */ /* 0x000fe4000f8efc3f */
[----:B------:R-:W-:Y:S01]  /*0f40*/  ULOP3.LUT UR17, UR21, 0x40000040, URZ, 0xfc, !UPT ;  /* 0x4000004015117892 */ /* 0x000fe2000f8efc3f */
[----:B------:R-:W-:Y:S01]  /*0f50*/  IADD3.X R17, R17, UR5, RZ, P0, !PT ;  /* 0x0000000511117c10 */ /* 0x000fe200087fe4ff */
[----:B------:R-:W-:Y:S01]  /*0f60*/  UIADD3.64 UR12, UR20, UR12, URZ ;  /* 0x0000000c140c7297 */ /* 0x000fe2000fffe03f */
[----:B------:R-:W-:Y:S01]  /*0f70*/  R2UR UR6, R16 ;  /* 0x00000000100672ca */ /* 0x000fe200000e0000 */
[----:B------:R-:W-:Y:S01]  /*0f80*/  UIADD3.64 UR8, UR20, UR8, URZ ;  /* 0x0000000814087297 */ /* 0x000fe2000fffe03f */
[----:B------:R-:W-:Y:S01]  /*0f90*/  R2UR UR7, R17 ;  /* 0x00000000110772ca */ /* 0x000fe200000e0000 */
[----:B------:R-:W-:Y:S01]  /*0fa0*/  UMOV UR4, 0x2000006 ;  /* 0x0200000600047882 */ /* 0x000fe20000000000 */
[----:B------:R-:W-:Y:S01]  /*0fb0*/  UMOV UR5, 0x40000040 ;  /* 0x4000004000057882 */ /* 0x000fe20000000000 */
[----:B------:R-:W-:Y:S01]  /*0fc0*/  UISETP.GE.U32.AND UP0, UPT, UR25, 0xb80, UPT ;  /* 0x00000b801900788c */ /* 0x000fe2000bf06070 */
[----:B------:R-:W-:Y:S01]  /*0fd0*/  HGMMA.64x32x16.F32.BF16 R24, gdesc[UR16], R24 ;  /* 0x00600000101879f0 */ /* 0x000fe20008701818 */
[----:B------:R-:W-:Y:S01]  /*0fe0*/  UIADD3.64 UR4, UR20, UR4, URZ ;  /* 0x0000000414047297 */ /* 0x000fe2000fffe03f */
[----:B------:R-:W-:Y:S01]  /*0ff0*/  IMAD.MOV.U32 R16, RZ, RZ, R13 ;  /* 0x000000ffff107224 */ /* 0x000fe200078e000d */
[----:B------:R-:W-:Y:S01]  /*1000*/  IADD3 R13, P1, R13, 0x80, RZ ;  /* 0x000000800d0d7810 */ /* 0x000fe20007f3e0ff */
[----:B------:R-:W-:Y:S01]  /*1010*/  IMAD.MOV.U32 R17, RZ, RZ, R18 ;  /* 0x000000ffff117224 */ /* 0x000fe200078e0012 */
[----:B------:R-:W-:Y:S01]  /*1020*/  PLOP3.LUT P0, PT, PT, PT, UP0, 0x80, 0x0 ;  /* 0x000000000000781c */ /* 0x000fe20003f0f008 */
[----:B------:R-:W-:-:S02]  /*1030*/  UISETP.GE.U32.AND UP0, UPT, UR25, 0xbc0, UPT ;  /* 0x00000bc01900788c */ /* 0x000fc4000bf06070 */
[----:B------:R-:W-:-:S04]  /*1040*/  IMAD.X R18, RZ, RZ, R18, P1 ;  /* 0x000000ffff127224 */ /* 0x000fc800008e0612 */
[----:B------:R-:W-:Y:S01]  /*1050*/  PLOP3.LUT P4, PT, PT, PT, UP0, 0x80, 0x0 ;  /* 0x000000000000781c */ /* 0x000fe20003f8f008 */
[----:B------:R-:W-:Y:S04]  /*1060*/  HGMMA.64x32x16.F32.BF16 R24, gdesc[UR12], R24 ;  /* 0x006000000c1879f0 */ /* 0x000fe80008701818 */
[----:B------:R-:W-:Y:S04]  /*1070*/  HGMMA.64x32x16.F32.BF16 R24, gdesc[UR8], R24 ;  /* 0x00600000081879f0 */ /* 0x000fe80008701818 */
[----:B------:R-:W-:Y:S01]  /*1080*/  HGMMA.64x32x16.F32.BF16 R24, gdesc[UR4], R24, gsb0 ;  /* 0x00600000041879f0 */ /* 0x000fe20008001818 */
[----:B------:R-:W-:-:S06]  /*1090*/  ULEA UR4, UR23, UR22, 0xd ;  /* 0x0000001617047291 */ /* 0x000fcc000f8e683f */
[----:B------:R-:W-:Y:S02]  /*10a0*/  LEA R41, R7, UR4, 0x1 ;  /* 0x0000000407297c11 */ /* 0x000fe4000f8e08ff */
[----:B------:R-:W-:Y:S01]  /*10b0*/  LEA R23, R8, UR4, 0x1 ;  /* 0x0000000408177c11 */ /* 0x000fe2000f8e08ff */
[----:B------:R-:W-:Y:S02]  /*10c0*/  WARPGROUP.DEPBAR.LE gsb0, 0x1 ;  /* 0x00008000000079c5 */ /* 0x000fe40000010100 */
[----:B------:R-:W-:Y:S06]  /*10d0*/  BAR.SYNC.DEFER_BLOCKING 0x0 ;  /* 0x0000000000007b1d */ /* 0x000fec0000010000 */
[----:B------:R-:W-:Y:S01]  /*10e0*/  @!PT LDS RZ, [RZ] ;  /* 0x00000000fffff984 */ /* 0x000fe20000000800 */
[----:B------:R-:W-:Y:S01]  /*10f0*/  @!PT LDS RZ, [RZ] ;  /* 0x00000000fffff984 */ /* 0x000fe20000000800 */
[----:B------:R-:W-:Y:S01]  /*1100*/  @!PT LDS RZ, [RZ] ;  /* 0x00000000fffff984 */ /* 0x000fe20000000800 */
[----:B------:R1:W-:Y:S04]  /*1110*/  LDGSTS.E.BYPASS.128 [R41], desc[UR28][R10.64], !P0 ;  /* 0x000000000a297fae */ /* 0x0003e8000c101c5c */
[----:B------:R2:W-:Y:S04]  /*1120*/  LDGSTS.E.BYPASS.128 [R23], desc[UR28][R14.64], !P0 ;  /* 0x000000000e177fae */ /* 0x0005e8000c101c5c */
[----:B------:R-:W0:Y:S04]  /*1130*/  LDGDEPBAR ;  /* 0x00000000000079af */ /* 0x000e280000000000 */
[----:B------:R3:W-:Y:S01]  /*1140*/  LDGSTS.E.BYPASS.128 [R41+0x6000], desc[UR28][R16.64], !P0 ;  /* 0x0600000010297fae */ /* 0x0007e2000c101c5c */
[----:B-1----:R-:W-:-:S02]  /*1150*/  IADD3 R10, P3, R10, 0x80, RZ ;  /* 0x000000800a0a7810 */ /* 0x002fc40007f7e0ff */
[----:B--2---:R-:W-:-:S03]  /*1160*/  IADD3 R14, P2, R14, 0x80, RZ ;  /* 0x000000800e0e7810 */ /* 0x004fc60007f5e0ff */
[----:B------:R-:W-:Y:S02]  /*1170*/  IMAD.X R11, RZ, RZ, R11, P3 ;  /* 0x000000ffff0b7224 */ /* 0x000fe400018e060b */
[----:B------:R-:W-:Y:S02]  /*1180*/  IMAD.X R15, RZ, RZ, R15, P2 ;  /* 0x000000ffff0f7224 */ /* 0x000fe400010e060f */
[----:B---3--:R-:W-:Y:S02]  /*1190*/  IMAD.MOV.U32 R16, RZ, RZ, R44 ;  /* 0x000000ffff107224 */ /* 0x008fe400078e002c */
[----:B------:R-:W-:-:S05]  /*11a0*/  IMAD.MOV.U32 R17, RZ, RZ, R9 ;  /* 0x000000ffff117224 */ /* 0x000fca00078e0009 */
[----:B------:R1:W-:Y:S01]  /*11b0*/  LDGSTS.E.BYPASS.128 [R23+0x6000], desc[UR28][R16.64], !P0 ;  /* 0x0600000010177fae */ /* 0x0003e2000c101c5c */
[----:B------:R-:W-:-:S03]  /*11c0*/  IADD3 R44, P0, R44, 0x80, RZ ;  /* 0x000000802c2c7810 */ /* 0x000fc60007f1e0ff */
[----:B------:R-:W0:Y:S02]  /*11d0*/  LDGDEPBAR ;  /* 0x00000000000079af */ /* 0x000e240000000000 */
[----:B------:R-:W-:Y:S01]  /*11e0*/  IMAD.X R9, RZ, RZ, R9, P0 ;  /* 0x000000ffff097224 */ /* 0x000fe200000e0609 */
[----:B------:R-:W-:Y:S07]  /*11f0*/  @!P4 BRA `(.L_x_0) ;  /* 0xfffffff8006cc947 */ /* 0x000fee000383ffff */
[----:B------:R-:W-:Y:S02]  /*1200*/  WARPGROUP.DEPBAR.LE gsb0, 0x0 ;  /* 0x00008000000079c5 */ /* 0x000fe40000010000 */
[----:B------:R-:W-:-:S04]  /*1210*/  DEPBAR.LE SB0, 0x0 ;  /* 0x000080000000791a */ /* 0x000fc80000000000 */
[----:B------:R-:W-:Y:S01]  /*1220*/  IMAD.SHL.U32 R7, R20, 0x4, RZ ;  /* 0x0000000414077824 */ /* 0x000fe200078e00ff */
[----:B------:R-:W-:Y:S01]  /*1230*/  SHF.R.U32.HI R10, RZ, 0x2, R0 ;  /* 0x00000002ff0a7819 */ /* 0x000fe20000011600 */
[----:B------:R-:W-:Y:S01]  /*1240*/  IMAD.SHL.U32 R8, R19, 0x10, RZ ;  /* 0x0000001013087824 */ /* 0x000fe200078e00ff */
[----:B------:R-:W-:Y:S01]  /*1250*/  F2FP.BF16.F32.PACK_AB R24, R25, R24 ;  /* 0x000000181918723e */ /* 0x000fe200000010ff */
[----:B------:R-:W-:Y:S01]  /*1260*/  IMAD.SHL.U32 R19, R19, 0x4, RZ ;  /* 0x0000000413137824 */ /* 0x000fe200078e00ff */
[----:B------:R-:W-:Y:S02]  /*1270*/  LOP3.LUT R7, R7, 0x8, RZ, 0xc0, !PT ;  /* 0x0000000807077812 */ /* 0x000fe400078ec0ff */
[----:B------:R-:W-:Y:S02]  /*1280*/  LOP3.LUT R9, R8, 0x30, RZ, 0xc0, !PT ;  /* 0x0000003008097812 */ /* 0x000fe400078ec0ff */
[----:B------:R-:W-:Y:S02]  /*1290*/  LOP3.LUT R10, R7, 0x20, R10, 0xf8, !PT ;  /* 0x00000020070a7812 */ /* 0x000fe400078ef80a */
[----:B------:R-:W-:-:S02]  /*12a0*/  LOP3.LUT R9, R9, 0xf, R0, 0xf8, !PT ;  /* 0x0000000f09097812 */ /* 0x000fc400078ef800 */
[----:B------:R-:W-:Y:S02]  /*12b0*/  F2FP.BF16.F32.PACK_AB R25, R27, R26 ;  /* 0x0000001a1b19723e */ /* 0x000fe400000010ff */
[----:B------:R-:W-:Y:S01]  /*12c0*/  F2FP.BF16.F32.PACK_AB R32, R33, R32 ;  /* 0x000000202120723e */ /* 0x000fe200000010ff */
[----:B------:R-:W-:Y:S01]  /*12d0*/  IMAD R9, R9, 0x48, R10 ;  /* 0x0000004809097824 */ /* 0x000fe200078e020a */
[----:B------:R-:W-:Y:S02]  /*12e0*/  F2FP.BF16.F32.PACK_AB R26, R29, R28 ;  /* 0x0000001c1d1a723e */ /* 0x000fe400000010ff */
[----:B------:R-:W-:Y:S02]  /*12f0*/  F2FP.BF16.F32.PACK_AB R27, R31, R30 ;  /* 0x0000001e1f1b723e */ /* 0x000fe400000010ff */
[----:B------:R-:W-:Y:S02]  /*1300*/  F2FP.BF16.F32.PACK_AB R33, R35, R34 ;  /* 0x000000222321723e */ /* 0x000fe400000010ff */
[----:B------:R-:W-:Y:S01]  /*1310*/  LEA R9, R9, UR22, 0x1 ;  /* 0x0000001609097c11 */ /* 0x000fe2000f8e08ff */
[----:B------:R-:W-:Y:S01]  /*1320*/  BAR.SYNC.DEFER_BLOCKING 0x0 ;  /* 0x0000000000007b1d */ /* 0x000fe20000010000 */
[----:B------:R-:W-:-:S02]  /*1330*/  F2FP.BF16.F32.PACK_AB R34, R37, R36 ;  /* 0x000000242522723e */ /* 0x000fc400000010ff */
[----:B------:R-:W-:Y:S02]  /*1340*/  F2FP.BF16.F32.PACK_AB R35, R39, R38 ;  /* 0x000000262723723e */ /* 0x000fe400000010ff */
[----:B------:R-:W-:Y:S02]  /*1350*/  LOP3.LUT R19, R19, 0x1c, RZ, 0xc0, !PT ;  /* 0x0000001c13137812 */ /* 0x000fe400078ec0ff */
[----:B------:R-:W-:Y:S02]  /*1360*/  LOP3.LUT R0, R4, 0x38, R5, 0xf8, !PT ;  /* 0x0000003804007812 */ /* 0x000fe400078ef805 */
[----:B------:R-:W-:Y:S02]  /*1370*/  LOP3.LUT R19, R19, 0x3, R20, 0xf8, !PT ;  /* 0x0000000313137812 */ /* 0x000fe400078ef814 */
[----:B------:R-:W-:Y:S01]  /*1380*/  ISETP.GE.AND P0, PT, R0, 0xc00, PT ;  /* 0x00000c000000780c */ /* 0x000fe20003f06270 */
[C---:B------:R-:W-:Y:S02]  /*1390*/  IMAD R5, R2.reuse, 0xc00, R0 ;  /* 0x00000c0002057824 */ /* 0x040fe400078e0200 */
[----:B------:R-:W-:Y:S01]  /*13a0*/  IMAD R19, R19, 0x48, R6 ;  /* 0x0000004813137824 */ /* 0x000fe200078e0206 */
[----:B------:R-:W-:Y:S01]  /*13b0*/  ISETP.LT.AND P1, PT, R2, UR26, !P0 ;  /* 0x0000001a02007c0c */ /* 0x000fe2000c721270 */
[----:B------:R-:W2:Y:S01]  /*13c0*/  LDC.64 R6, c[0x0][0x220] ;  /* 0x00008800ff067b82 */ /* 0x000ea20000000a00 */
[----:B------:R-:W-:-:S02]  /*13d0*/  ISETP.LT.AND P0, PT, R3, UR26, !P0 ;  /* 0x0000001a03007c0c */ /* 0x000fc4000c701270 */
[----:B------:R-:W-:Y:S01]  /*13e0*/  LEA R19, R19, UR22, 0x1 ;  /* 0x0000001613137c11 */ /* 0x000fe2000f8e08ff */
[----:B------:R-:W-:Y:S04]  /*13f0*/  STSM.16.M88.4 [R9], R24 ;  /* 0x0000001809007844 */ /* 0x000fe80000000200 */
[----:B------:R-:W-:Y:S01]  /*1400*/  STSM.16.M88.4 [R9+0x20], R32 ;  /* 0x0000202009007844 */ /* 0x000fe20000000200 */
[----:B------:R-:W-:Y:S01]  /*1410*/  BAR.SYNC.DEFER_BLOCKING 0x0 ;  /* 0x0000000000007b1d */ /* 0x000fe20000010000 */
[----:B--2---:R-:W-:-:S05]  /*1420*/  IMAD.WIDE R4, R5, 0x2, R6 ;  /* 0x0000000205047825 */ /* 0x004fca00078e0206 */
[----:B------:R-:W2:Y:S04]  /*1430*/  LDS.128 R12, [R19] ;  /* 0x00000000130c7984 */ /* 0x000ea80000000c00 */
[----:B--2---:R2:W-:Y:S01]  /*1440*/  @P1 STG.E.128 desc[UR28][R4.64], R12 ;  /* 0x0000000c04001986 */ /* 0x0045e2000c101d1c */
[----:B------:R-:W-:Y:S05]  /*1450*/  @!P0 EXIT ;  /* 0x000000000000894d */ /* 0x000fea0003800000 */
[----:B-1----:R-:W1:Y:S01]  /*1460*/  LDS.128 R16, [R19+0x1200] ;  /* 0x0012000013107984 */ /* 0x002e620000000c00 */
[----:B------:R-:W-:-:S04]  /*1470*/  IMAD R3, R3, 0xc00, R0 ;  /* 0x00000c0003037824 */ /* 0x000fc800078e0200 */
[----:B------:R-:W-:-:S05]  /*1480*/  IMAD.WIDE R6, R3, 0x2, R6 ;  /* 0x0000000203067825 */ /* 0x000fca00078e0206 */
[----:B-1----:R-:W-:Y:S01]  /*1490*/  STG.E.128 desc[UR28][R6.64], R16 ;  /* 0x0000001006007986 */ /* 0x002fe2000c101d1c */
[----:B------:R-:W-:Y:S05]  /*14a0*/  EXIT ;  /* 0x000000000000794d */ /* 0x000fea0003800000 */
.L_x_1:
[----:B------:R-:W-:-:S00]  /*14b0*/  BRA `(.L_x_1) ;  /* 0xfffffffc00fc7947 */ /* 0x000fc0000383ffff */
[----:B------:R-:W-:-:S00]  /*14c0*/  NOP ;  /* 0x0000000000007918 */ /* 0x000fc00000000000 */
        /* <DEDUP_REMOVED lines=11> */
.L_x_2:


//--------------------- .nv.shared.triton_mm      --------------------------
	.section	.nv.shared.triton_mm,"aw",@nobits
	.sectionflags	@""
	.align	16
	.zero		1024


//--------------------- .nv.constant0.triton_mm   --------------------------
	.section	.nv.constant0.triton_mm,"a",@progbits
	.sectionflags	@""
	.align	4
.nv.constant0.triton_mm:
	.zero		560
